//
// Generated by NVIDIA NVVM Compiler
//
// Compiler Build ID: CL-36424714
// Cuda compilation tools, release 13.0, V13.0.88
// Based on NVVM 20.0.0
//

.version 9.0
.target sm_100
.address_size 64

	// .globl	_Z12addVectors2DPfS_S_i

.visible .entry _Z12addVectors2DPfS_S_i(
	.param .u64 .ptr .align 1 _Z12addVectors2DPfS_S_i_param_0,
	.param .u64 .ptr .align 1 _Z12addVectors2DPfS_S_i_param_1,
	.param .u64 .ptr .align 1 _Z12addVectors2DPfS_S_i_param_2,
	.param .u32 _Z12addVectors2DPfS_S_i_param_3
)
{
	.reg .pred 	%p<2>;
	.reg .b32 	%r<9>;
	.reg .b32 	%f<4>;
	.reg .b64 	%rd<11>;

	ld.param.u64 	%rd1, [_Z12addVectors2DPfS_S_i_param_0];
	ld.param.u64 	%rd2, [_Z12addVectors2DPfS_S_i_param_1];
	ld.param.u64 	%rd3, [_Z12addVectors2DPfS_S_i_param_2];
	ld.param.u32 	%r2, [_Z12addVectors2DPfS_S_i_param_3];
	mov.u32 	%r3, %ntid.x;
	mov.u32 	%r4, %ntid.y;
	mov.u32 	%r5, %ctaid.x;
	mov.u32 	%r6, %tid.y;
	mov.u32 	%r7, %tid.x;
	mad.lo.s32 	%r8, %r5, %r4, %r6;
	mad.lo.s32 	%r1, %r8, %r3, %r7;
	setp.ge.s32 	%p1, %r1, %r2;
	@%p1 bra 	$L__BB0_2;
	cvta.to.global.u64 	%rd4, %rd1;
	cvta.to.global.u64 	%rd5, %rd2;
	cvta.to.global.u64 	%rd6, %rd3;
	mul.wide.s32 	%rd7, %r1, 4;
	add.s64 	%rd8, %rd4, %rd7;
	ld.global.f32 	%f1, [%rd8];
	add.s64 	%rd9, %rd5, %rd7;
	ld.global.f32 	%f2, [%rd9];
	add.f32 	%f3, %f1, %f2;
	add.s64 	%rd10, %rd6, %rd7;
	st.global.f32 	[%rd10], %f3;
$L__BB0_2:
	ret;

}


// ===== COMPILED SASS (sm_100) =====

	.target	sm_100

	.elftype	@"ET_EXEC"


//--------------------- .note.nv.tkinfo           --------------------------
	.section	.note.nv.tkinfo,"",@"SHT_NOTE"
	.sectionflags	@"SHF_NOTE_NV_TKINFO"
	.tkinfo
        /*0018*/ 	.word	0x00000002
        /*0030*/ 	.string	""
        /*0030*/ 	.string	"ptxas"
        /*0030*/ 	.string	"Cuda compilation tools, release 13.0, V13.0.88"
        /*0030*/ 	.string	"Build cuda_13.0.r13.0/compiler.36424714_0"
        /*0030*/ 	.string	"-arch sm_100 -m 64 "



//--------------------- .note.nv.cuinfo           --------------------------
	.section	.note.nv.cuinfo,"",@"SHT_NOTE"
	.sectionflags	@"SHF_NOTE_NV_CUINFO"
        /*0018*/ 	.short	0x0002
        /*001a*/ 	.short	0x0064
        /*001c*/ 	.short	0x0082
	.zero		2


//--------------------- .nv.info                  --------------------------
	.section	.nv.info,"",@"SHT_CUDA_INFO"
	.align	4


	//----- nvinfo : EIATTR_REGCOUNT
	.align		4
        /*0000*/ 	.byte	0x04, 0x2f
        /*0002*/ 	.short	(.L_1 - .L_0)
	.align		4
.L_0:
        /*0004*/ 	.word	index@(_Z12addVectors2DPfS_S_i)
        /*0008*/ 	.word	0x0000000c


	//----- nvinfo : EIATTR_FRAME_SIZE
	.align		4
.L_1:
        /*000c*/ 	.byte	0x04, 0x11
        /*000e*/ 	.short	(.L_3 - .L_2)
	.align		4
.L_2:
        /*0010*/ 	.word	index@(_Z12addVectors2DPfS_S_i)
        /*0014*/ 	.word	0x00000000


	//----- nvinfo : EIATTR_MIN_STACK_SIZE
	.align		4
.L_3:
        /*0018*/ 	.byte	0x04, 0x12
        /*001a*/ 	.short	(.L_5 - .L_4)
	.align		4
.L_4:
        /*001c*/ 	.word	index@(_Z12addVectors2DPfS_S_i)
        /*0020*/ 	.word	0x00000000
.L_5:


//--------------------- .nv.compat                --------------------------
	.section	.nv.compat,"",@"SHT_CUDA_COMPAT_INFO"
	.align	4
        /*0000*/ 	.byte	0x02, 0x09, 0x00, 0x00, 0x02, 0x02, 0x01, 0x00, 0x02, 0x05, 0x05, 0x00, 0x03, 0x07, 0x01, 0x01
        /*0010*/ 	.byte	0x02, 0x03, 0x00, 0x00, 0x02, 0x06, 0x01, 0x00, 0x04, 0x0b, 0x08, 0x00, 0x09, 0x00, 0x00, 0x00
        /*0020*/ 	.byte	0x00, 0x00, 0x00, 0x00


//--------------------- .nv.info._Z12addVectors2DPfS_S_i --------------------------
	.section	.nv.info._Z12addVectors2DPfS_S_i,"",@"SHT_CUDA_INFO"
	.sectionflags	@""
	.align	4


	//----- nvinfo : EIATTR_CUDA_API_VERSION
	.align		4
        /*0000*/ 	.byte	0x04, 0x37
        /*0002*/ 	.short	(.L_7 - .L_6)
.L_6:
        /*0004*/ 	.word	0x00000082


	//----- nvinfo : EIATTR_KPARAM_INFO
	.align		4
.L_7:
        /*0008*/ 	.byte	0x04, 0x17
        /*000a*/ 	.short	(.L_9 - .L_8)
.L_8:
        /*000c*/ 	.word	0x00000000
        /*0010*/ 	.short	0x0003
        /*0012*/ 	.short	0x0018
        /*0014*/ 	.byte	0x00, 0xf0, 0x11, 0x00


	//----- nvinfo : EIATTR_KPARAM_INFO
	.align		4
.L_9:
        /*0018*/ 	.byte	0x04, 0x17
        /*001a*/ 	.short	(.L_11 - .L_10)
.L_10:
        /*001c*/ 	.word	0x00000000
        /*0020*/ 	.short	0x0002
        /*0022*/ 	.short	0x0010
        /*0024*/ 	.byte	0x00, 0xf5, 0x21, 0x00


	//----- nvinfo : EIATTR_KPARAM_INFO
	.align		4
.L_11:
        /*0028*/ 	.byte	0x04, 0x17
        /*002a*/ 	.short	(.L_13 - .L_12)
.L_12:
        /*002c*/ 	.word	0x00000000
        /*0030*/ 	.short	0x0001
        /*0032*/ 	.short	0x0008
        /*0034*/ 	.byte	0x00, 0xf5, 0x21, 0x00


	//----- nvinfo : EIATTR_KPARAM_INFO
	.align		4
.L_13:
        /*0038*/ 	.byte	0x04, 0x17
        /*003a*/ 	.short	(.L_15 - .L_14)
.L_14:
        /*003c*/ 	.word	0x00000000
        /*0040*/ 	.short	0x0000
        /*0042*/ 	.short	0x0000
        /*0044*/ 	.byte	0x00, 0xf5, 0x21, 0x00


	//----- nvinfo : EIATTR_SPARSE_MMA_MASK
	.align		4
.L_15:
        /*0048*/ 	.byte	0x03, 0x50
        /*004a*/ 	.short	0x0000


	//----- nvinfo : EIATTR_MAXREG_COUNT
	.align		4
        /*004c*/ 	.byte	0x03, 0x1b
        /*004e*/ 	.short	0x00ff


	//----- nvinfo : EIATTR_MERCURY_ISA_VERSION
	.align		4
        /*0050*/ 	.byte	0x03, 0x5f
        /*0052*/ 	.short	0x0101


	//----- nvinfo : EIATTR_VRC_CTA_INIT_COUNT
	.align		4
        /*0054*/ 	.byte	0x02, 0x4a
	.zero		1
	.zero		1


	//----- nvinfo : EIATTR_EXIT_INSTR_OFFSETS
	.align		4
        /*0058*/ 	.byte	0x04, 0x1c
        /*005a*/ 	.short	(.L_17 - .L_16)


	//   ....[0]....
.L_16:
        /*005c*/ 	.word	0x000000a0


	//   ....[1]....
        /*0060*/ 	.word	0x00000160


	//----- nvinfo : EIATTR_CBANK_PARAM_SIZE
	.align		4
.L_17:
        /*0064*/ 	.byte	0x03, 0x19
        /*0066*/ 	.short	0x001c


	//----- nvinfo : EIATTR_PARAM_CBANK
	.align		4
        /*0068*/ 	.byte	0x04, 0x0a
        /*006a*/ 	.short	(.L_19 - .L_18)
	.align		4
.L_18:
        /*006c*/ 	.word	index@(.nv.constant0._Z12addVectors2DPfS_S_i)
        /*0070*/ 	.short	0x0380
        /*0072*/ 	.short	0x001c


	//----- nvinfo : EIATTR_SW_WAR
	.align		4
.L_19:
        /*0074*/ 	.byte	0x04, 0x36
        /*0076*/ 	.short	(.L_21 - .L_20)
.L_20:
        /*0078*/ 	.word	0x00000008
.L_21:


//--------------------- .nv.callgraph             --------------------------
	.section	.nv.callgraph,"",@"SHT_CUDA_CALLGRAPH"
	.align	4
	.sectionentsize	8
	.align		4
        /*0000*/ 	.word	0x00000000
	.align		4
        /*0004*/ 	.word	0xffffffff
	.align		4
        /*0008*/ 	.word	0x00000000
	.align		4
        /*000c*/ 	.word	0xfffffffe
	.align		4
        /*0010*/ 	.word	0x00000000
	.align		4
        /*0014*/ 	.word	0xfffffffd
	.align		4
        /*0018*/ 	.word	0x00000000
	.align		4
        /*001c*/ 	.word	0xfffffffc


//--------------------- .text._Z12addVectors2DPfS_S_i --------------------------
	.section	.text._Z12addVectors2DPfS_S_i,"ax",@progbits
	.align	128
        .global         _Z12addVectors2DPfS_S_i
        .type           _Z12addVectors2DPfS_S_i,@function
        .size           _Z12addVectors2DPfS_S_i,(.L_x_1 - _Z12addVectors2DPfS_S_i)
        .other          _Z12addVectors2DPfS_S_i,@"STO_CUDA_ENTRY STV_DEFAULT"
_Z12addVectors2DPfS_S_i:
.text._Z12addVectors2DPfS_S_i:
[----:B------:R-:W-:Y:S01]  /*0000*/  LDC R1, c[0x0][0x37c] ;  /* 0x0000df00ff017b82 */ /* 0x000fe20000000800 */
[----:B------:R-:W0:Y:S01]  /*0010*/  S2R R0, SR_CTAID.X ;  /* 0x0000000000007919 */ /* 0x000e220000002500 */
[----:B------:R-:W1:Y:S01]  /*0020*/  LDCU UR4, c[0x0][0x360] ;  /* 0x00006c00ff0477ac */ /* 0x000e620008000800 */
[----:B------:R-:W0:Y:S01]  /*0030*/  S2R R3, SR_TID.Y ;  /* 0x0000000000037919 */ /* 0x000e220000002200 */
[----:B------:R-:W0:Y:S01]  /*0040*/  LDCU UR5, c[0x0][0x364] ;  /* 0x00006c80ff0577ac */ /* 0x000e220008000800 */
[----:B------:R-:W1:Y:S01]  /*0050*/  S2R R9, SR_TID.X ;  /* 0x0000000000097919 */ /* 0x000e620000002100 */
[----:B------:R-:W2:Y:S01]  /*0060*/  LDCU UR6, c[0x0][0x398] ;  /* 0x00007300ff0677ac */ /* 0x000ea20008000800 */
[----:B0-----:R-:W-:-:S04]  /*0070*/  IMAD R0, R0, UR5, R3 ;  /* 0x0000000500007c24 */ /* 0x001fc8000f8e0203 */
[----:B-1----:R-:W-:-:S05]  /*0080*/  IMAD R9, R0, UR4, R9 ;  /* 0x0000000400097c24 */ /* 0x002fca000f8e0209 */
[----:B--2---:R-:W-:-:S13]  /*0090*/  ISETP.GE.AND P0, PT, R9, UR6, PT ;  /* 0x0000000609007c0c */ /* 0x004fda000bf06270 */
[----:B------:R-:W-:Y:S05]  /*00a0*/  @P0 EXIT ;  /* 0x000000000000094d */ /* 0x000fea0003800000 */
[----:B------:R-:W0:Y:S01]  /*00b0*/  LDC.64 R2, c[0x0][0x380] ;  /* 0x0000e000ff027b82 */ /* 0x000e220000000a00 */
[----:B------:R-:W1:Y:S07]  /*00c0*/  LDCU.64 UR4, c[0x0][0x358] ;  /* 0x00006b00ff0477ac */ /* 0x000e6e0008000a00 */
[----:B------:R-:W2:Y:S08]  /*00d0*/  LDC.64 R4, c[0x0][0x388] ;  /* 0x0000e200ff047b82 */ /* 0x000eb00000000a00 */
[----:B------:R-:W3:Y:S01]  /*00e0*/  LDC.64 R6, c[0x0][0x390] ;  /* 0x0000e400ff067b82 */ /* 0x000ee20000000a00 */
[----:B0-----:R-:W-:-:S06]  /*00f0*/  IMAD.WIDE R2, R9, 0x4, R2 ;  /* 0x0000000409027825 */ /* 0x001fcc00078e0202 */
[----:B-1----:R-:W4:Y:S01]  /*0100*/  LDG.E R2, desc[UR4][R2.64] ;  /* 0x0000000402027981 */ /* 0x002f22000c1e1900 */
[----:B--2---:R-:W-:-:S06]  /*0110*/  IMAD.WIDE R4, R9, 0x4, R4 ;  /* 0x0000000409047825 */ /* 0x004fcc00078e0204 */
[----:B------:R-:W4:Y:S01]  /*0120*/  LDG.E R5, desc[UR4][R4.64] ;  /* 0x0000000404057981 */ /* 0x000f22000c1e1900 */
[----:B---3--:R-:W-:-:S04]  /*0130*/  IMAD.WIDE R6, R9, 0x4, R6 ;  /* 0x0000000409067825 */ /* 0x008fc800078e0206 */
[----:B----4-:R-:W-:-:S05]  /*0140*/  FADD R9, R2, R5 ;  /* 0x0000000502097221 */ /* 0x010fca0000000000 */
[----:B------:R-:W-:Y:S01]  /*0150*/  STG.E desc[UR4][R6.64], R9 ;  /* 0x0000000906007986 */ /* 0x000fe2000c101904 */
[----:B------:R-:W-:Y:S05]  /*0160*/  EXIT ;  /* 0x000000000000794d */ /* 0x000fea0003800000 */
.L_x_0:
[----:B------:R-:W-:-:S00]  /*0170*/  BRA `(.L_x_0) ;  /* 0xfffffffc00fc7947 */ /* 0x000fc0000383ffff */
[----:B------:R-:W-:-:S00]  /*0180*/  NOP ;  /* 0x0000000000007918 */ /* 0x000fc00000000000 */
[----:B------:R-:W-:-:S00]  /*0190*/  NOP ;  /* 0x0000000000007918 */ /* 0x000fc00000000000 */
[----:B------:R-:W-:-:S00]  /*01a0*/  NOP ;  /* 0x0000000000007918 */ /* 0x000fc00000000000 */
[----:B------:R-:W-:-:S00]  /*01b0*/  NOP ;  /* 0x0000000000007918 */ /* 0x000fc00000000000 */
[----:B------:R-:W-:-:S00]  /*01c0*/  NOP ;  /* 0x0000000000007918 */ /* 0x000fc00000000000 */
[----:B------:R-:W-:-:S00]  /*01d0*/  NOP ;  /* 0x0000000000007918 */ /* 0x000fc00000000000 */
[----:B------:R-:W-:-:S00]  /*01e0*/  NOP ;  /* 0x0000000000007918 */ /* 0x000fc00000000000 */
[----:B------:R-:W-:-:S00]  /*01f0*/  NOP ;  /* 0x0000000000007918 */ /* 0x000fc00000000000 */
.L_x_1:


//--------------------- .nv.shared.reserved.0     --------------------------
	.section	.nv.shared.reserved.0,"aw",@nobits
	.weak		__nv_reservedSMEM_offset_0_alias
	.size		__nv_reservedSMEM_offset_0_alias, 0, 64
	.other		__nv_reservedSMEM_offset_0_alias,@"STO_CUDA_RESERVED_SHARED STV_DEFAULT"
__nv_reservedSMEM_offset_0_alias:
	.zero		0
	.zero		64


//--------------------- .nv.constant0._Z12addVectors2DPfS_S_i --------------------------
	.section	.nv.constant0._Z12addVectors2DPfS_S_i,"a",@progbits
	.sectionflags	@""
	.align	4
.nv.constant0._Z12addVectors2DPfS_S_i:
	.zero		924


//--------------------- SYMBOLS --------------------------

	.type		.nv.reservedSmem.offset0,@object
	.size		.nv.reservedSmem.offset0,0x4
